	.headerflags	@"EF_CUDA_TEXMODE_UNIFIED EF_CUDA_64BIT_ADDRESS EF_CUDA_ACCELERATORS EF_CUDA_SM90 EF_CUDA_VIRTUAL_SM(EF_CUDA_SM90)"
	.elftype	@"ET_EXEC"


//--------------------- .nv.info                  --------------------------
	.section	.nv.info,"",@"SHT_CUDA_INFO"
	.align	4


	//----- nvinfo : EIATTR_REGCOUNT
	.align		4
        /*0000*/ 	.byte	0x04, 0x2f
        /*0002*/ 	.short	(.L_1 - .L_0)
	.align		4
.L_0:
        /*0004*/ 	.word	index@(triton_poi_fused_mean_6)
        /*0008*/ 	.word	0x00000018


	//----- nvinfo : EIATTR_MIN_STACK_SIZE
	.align		4
.L_1:
        /*000c*/ 	.byte	0x04, 0x12
        /*000e*/ 	.short	(.L_3 - .L_2)
	.align		4
.L_2:
        /*0010*/ 	.word	index@(triton_poi_fused_mean_6)
        /*0014*/ 	.word	0x00000000


	//----- nvinfo : EIATTR_FRAME_SIZE
	.align		4
.L_3:
        /*0018*/ 	.byte	0x04, 0x11
        /*001a*/ 	.short	(.L_5 - .L_4)
	.align		4
.L_4:
        /*001c*/ 	.word	index@(triton_poi_fused_mean_6)
        /*0020*/ 	.word	0x00000000


	//----- nvinfo : EIATTR_MIN_STACK_SIZE
	.align		4
.L_5:
        /*0024*/ 	.byte	0x04, 0x12
        /*0026*/ 	.short	(.L_7 - .L_6)
	.align		4
.L_6:
        /*0028*/ 	.word	index@(triton_poi_fused_mean_6)
        /*002c*/ 	.word	0x00000000
.L_7:


//--------------------- .nv.info.triton_poi_fused_mean_6 --------------------------
	.section	.nv.info.triton_poi_fused_mean_6,"",@"SHT_CUDA_INFO"
	.sectionflags	@""
	.align	4


	//----- nvinfo : EIATTR_CUDA_API_VERSION
	.align		4
        /*0000*/ 	.byte	0x04, 0x37
        /*0002*/ 	.short	(.L_9 - .L_8)
.L_8:
        /*0004*/ 	.word	0x0000007c


	//----- nvinfo : EIATTR_KPARAM_INFO
	.align		4
.L_9:
        /*0008*/ 	.byte	0x04, 0x17
        /*000a*/ 	.short	(.L_11 - .L_10)
.L_10:
        /*000c*/ 	.word	0x00000000
        /*0010*/ 	.short	0x0002
        /*0012*/ 	.short	0x0010
        /*0014*/ 	.byte	0x00, 0xf0, 0x11, 0x00


	//----- nvinfo : EIATTR_KPARAM_INFO
	.align		4
.L_11:
        /*0018*/ 	.byte	0x04, 0x17
        /*001a*/ 	.short	(.L_13 - .L_12)
.L_12:
        /*001c*/ 	.word	0x00000000
        /*0020*/ 	.short	0x0001
        /*0022*/ 	.short	0x0008
        /*0024*/ 	.byte	0x00, 0xf4, 0x21, 0x00


	//----- nvinfo : EIATTR_KPARAM_INFO
	.align		4
.L_13:
        /*0028*/ 	.byte	0x04, 0x17
        /*002a*/ 	.short	(.L_15 - .L_14)
.L_14:
        /*002c*/ 	.word	0x00000000
        /*0030*/ 	.short	0x0000
        /*0032*/ 	.short	0x0000
        /*0034*/ 	.byte	0x00, 0xf4, 0x21, 0x00


	//----- nvinfo : EIATTR_SPARSE_MMA_MASK
	.align		4
.L_15:
        /*0038*/ 	.byte	0x03, 0x50
        /*003a*/ 	.short	0x0000


	//----- nvinfo : EIATTR_MAXREG_COUNT
	.align		4
        /*003c*/ 	.byte	0x03, 0x1b
        /*003e*/ 	.short	0x00ff


	//----- nvinfo : EIATTR_EXIT_INSTR_OFFSETS
	.align		4
        /*0040*/ 	.byte	0x04, 0x1c
        /*0042*/ 	.short	(.L_17 - .L_16)


	//   ....[0]....
.L_16:
        /*0044*/ 	.word	0x00000260


	//   ....[1]....
        /*0048*/ 	.word	0x000002a0


	//----- nvinfo : EIATTR_REQNTID
	.align		4
.L_17:
        /*004c*/ 	.byte	0x04, 0x10
        /*004e*/ 	.short	(.L_19 - .L_18)
.L_18:
        /*0050*/ 	.word	0x00000020
        /*0054*/ 	.word	0x00000001
        /*0058*/ 	.word	0x00000001


	//----- nvinfo : EIATTR_CBANK_PARAM_SIZE
	.align		4
.L_19:
        /*005c*/ 	.byte	0x03, 0x19
        /*005e*/ 	.short	0x0014


	//----- nvinfo : EIATTR_PARAM_CBANK
	.align		4
        /*0060*/ 	.byte	0x04, 0x0a
        /*0062*/ 	.short	(.L_21 - .L_20)
	.align		4
.L_20:
        /*0064*/ 	.word	index@(.nv.constant0.triton_poi_fused_mean_6)
        /*0068*/ 	.short	0x0210
        /*006a*/ 	.short	0x0014


	//----- nvinfo : EIATTR_SW_WAR
	.align		4
.L_21:
        /*006c*/ 	.byte	0x04, 0x36
        /*006e*/ 	.short	(.L_23 - .L_22)
.L_22:
        /*0070*/ 	.word	0x00000008
.L_23:


//--------------------- .nv.callgraph             --------------------------
	.section	.nv.callgraph,"",@"SHT_CUDA_CALLGRAPH"
	.align	4
	.sectionentsize	8
	.align		4
        /*0000*/ 	.word	0x00000000
	.align		4
        /*0004*/ 	.word	0xffffffff
	.align		4
        /*0008*/ 	.word	0x00000000
	.align		4
        /*000c*/ 	.word	0xfffffffe
	.align		4
        /*0010*/ 	.word	0x00000000
	.align		4
        /*0014*/ 	.word	0xfffffffd
	.align		4
        /*0018*/ 	.word	0x00000000
	.align		4
        /*001c*/ 	.word	0xfffffffc


//--------------------- .text.triton_poi_fused_mean_6 --------------------------
	.section	.text.triton_poi_fused_mean_6,"ax",@progbits
	.align	128
        .global         triton_poi_fused_mean_6
        .type           triton_poi_fused_mean_6,@function
        .size           triton_poi_fused_mean_6,(.L_x_1 - triton_poi_fused_mean_6)
        .other          triton_poi_fused_mean_6,@"STO_CUDA_ENTRY STV_DEFAULT"
triton_poi_fused_mean_6:
.text.triton_poi_fused_mean_6:
[----:B------:R-:W0:Y:S02]  /*0000*/  LDC R1, c[0x0][0x28] ;  /* 0x00000a00ff017b82 */ /* 0x000e240000000800 */
[----:B------:R-:W1:Y:S01]  /*0010*/  S2R R0, SR_TID.X ;  /* 0x0000000000007919 */ /* 0x000e620000002100 */
[----:B------:R-:W2:Y:S01]  /*0020*/  LDC.64 R8, c[0x0][0x210] ;  /* 0x00008400ff087b82 */ /* 0x000ea20000000a00 */
[----:B------:R-:W-:Y:S02]  /*0030*/  CS2R R12, SRZ ;  /* 0x00000000000c7805 */ /* 0x000fe4000001ff00 */
[----:B------:R-:W-:Y:S01]  /*0040*/  CS2R R14, SRZ ;  /* 0x00000000000e7805 */ /* 0x000fe2000001ff00 */
[----:B------:R-:W3:Y:S01]  /*0050*/  S2R R11, SR_CTAID.X ;  /* 0x00000000000b7919 */ /* 0x000ee20000002500 */
[----:B------:R-:W-:Y:S01]  /*0060*/  ULDC.64 UR4, c[0x0][0x208] ;  /* 0x0000820000047ab9 */ /* 0x000fe20000000a00 */
[----:B-1----:R-:W-:-:S04]  /*0070*/  SHF.L.U32 R0, R0, 0x1, RZ ;  /* 0x0000000100007819 */ /* 0x002fc800000006ff */
[----:B------:R-:W-:-:S04]  /*0080*/  LOP3.LUT R0, R0, 0x3e, RZ, 0xc0, !PT ;  /* 0x0000003e00007812 */ /* 0x000fc800078ec0ff */
[----:B---3--:R-:W-:-:S04]  /*0090*/  LEA R11, R11, R0, 0x6 ;  /* 0x000000000b0b7211 */ /* 0x008fc800078e30ff */
[----:B------:R-:W-:Y:S02]  /*00a0*/  SHF.R.S32.HI R0, RZ, 0x1f, R11 ;  /* 0x0000001fff007819 */ /* 0x000fe4000001140b */
[----:B------:R-:W-:Y:S02]  /*00b0*/  ISETP.GE.AND P0, PT, R11, 0x40, PT ;  /* 0x000000400b00780c */ /* 0x000fe40003f06270 */
[----:B------:R-:W-:-:S04]  /*00c0*/  LEA.HI R0, R0, R11, RZ, 0x2 ;  /* 0x0000000b00007211 */ /* 0x000fc800078f10ff */
[C---:B------:R-:W-:Y:S02]  /*00d0*/  SHF.L.U32 R2, R0.reuse, 0x2, RZ ;  /* 0x0000000200027819 */ /* 0x040fe400000006ff */
[----:B------:R-:W-:Y:S02]  /*00e0*/  LOP3.LUT R0, R0, 0xfffffffc, RZ, 0xc0, !PT ;  /* 0xfffffffc00007812 */ /* 0x000fe400078ec0ff */
[----:B------:R-:W-:-:S04]  /*00f0*/  LOP3.LUT R2, R2, 0xfffffff0, RZ, 0xc0, !PT ;  /* 0xfffffff002027812 */ /* 0x000fc800078ec0ff */
[----:B------:R-:W-:-:S05]  /*0100*/  IADD3 R7, R2, R11, -R0 ;  /* 0x0000000b02077210 */ /* 0x000fca0007ffe800 */
[C---:B------:R-:W-:Y:S01]  /*0110*/  VIADD R5, R7.reuse, 0x4 ;  /* 0x0000000407057836 */ /* 0x040fe20000000000 */
[----:B------:R-:W-:Y:S01]  /*0120*/  IADD3 R17, R7, 0x8, RZ ;  /* 0x0000000807117810 */ /* 0x000fe20007ffe0ff */
[----:B--2---:R-:W-:Y:S01]  /*0130*/  IMAD.WIDE R2, R7, 0x4, R8 ;  /* 0x0000000407027825 */ /* 0x004fe200078e0208 */
[----:B------:R-:W-:-:S03]  /*0140*/  CS2R R18, SRZ ;  /* 0x0000000000127805 */ /* 0x000fc6000001ff00 */
[--C-:B------:R-:W-:Y:S01]  /*0150*/  IMAD.WIDE R4, R5, 0x4, R8.reuse ;  /* 0x0000000405047825 */ /* 0x100fe200078e0208 */
[----:B------:R1:W2:Y:S03]  /*0160*/  @!P0 LDG.E.64 R12, desc[UR4][R2.64] ;  /* 0x00000004020c8981 */ /* 0x0002a6000c1e1b00 */
[----:B------:R-:W-:Y:S01]  /*0170*/  VIADD R21, R7, 0xc ;  /* 0x0000000c07157836 */ /* 0x000fe20000000000 */
[----:B------:R-:W2:Y:S01]  /*0180*/  @!P0 LDG.E.64 R14, desc[UR4][R4.64] ;  /* 0x00000004040e8981 */ /* 0x000ea2000c1e1b00 */
[----:B------:R-:W-:Y:S01]  /*0190*/  IMAD.WIDE R6, R17, 0x4, R8 ;  /* 0x0000000411067825 */ /* 0x000fe200078e0208 */
[----:B------:R-:W-:-:S03]  /*01a0*/  CS2R R16, SRZ ;  /* 0x0000000000107805 */ /* 0x000fc6000001ff00 */
[----:B------:R-:W-:Y:S01]  /*01b0*/  IMAD.WIDE R8, R21, 0x4, R8 ;  /* 0x0000000415087825 */ /* 0x000fe200078e0208 */
[----:B------:R-:W3:Y:S01]  /*01c0*/  @!P0 LDG.E.64 R18, desc[UR4][R6.64] ;  /* 0x0000000406128981 */ /* 0x000ee2000c1e1b00 */
[----:B-1----:R-:W1:Y:S03]  /*01d0*/  LDC.64 R2, c[0x0][0x218] ;  /* 0x00008600ff027b82 */ /* 0x002e660000000a00 */
[----:B------:R-:W4:Y:S01]  /*01e0*/  @!P0 LDG.E.64 R16, desc[UR4][R8.64] ;  /* 0x0000000408108981 */ /* 0x000f22000c1e1b00 */
[----:B-1----:R-:W-:-:S04]  /*01f0*/  IMAD.WIDE R2, R11, 0x4, R2 ;  /* 0x000000040b027825 */ /* 0x002fc800078e0202 */
[----:B--2---:R-:W-:Y:S01]  /*0200*/  FADD R21, R14, R12 ;  /* 0x0000000c0e157221 */ /* 0x004fe20000000000 */
[----:B------:R-:W-:-:S03]  /*0210*/  FADD R0, R15, R13 ;  /* 0x0000000d0f007221 */ /* 0x000fc60000000000 */
[----:B---3--:R-:W-:Y:S01]  /*0220*/  FADD R21, R21, R18 ;  /* 0x0000001215157221 */ /* 0x008fe20000000000 */
[----:B------:R-:W-:-:S03]  /*0230*/  FADD R0, R0, R19 ;  /* 0x0000001300007221 */ /* 0x000fc60000000000 */
[----:B----4-:R-:W-:Y:S01]  /*0240*/  FADD R16, R21, R16 ;  /* 0x0000001015107221 */ /* 0x010fe20000000000 */
[----:B------:R-:W-:Y:S01]  /*0250*/  FADD R0, R0, R17 ;  /* 0x0000001100007221 */ /* 0x000fe20000000000 */
[----:B------:R-:W-:Y:S06]  /*0260*/  @P0 EXIT ;  /* 0x000000000000094d */ /* 0x000fec0003800000 */
[----:B------:R-:W-:Y:S01]  /*0270*/  FMUL R16, R16, 0.25 ;  /* 0x3e80000010107820 */ /* 0x000fe20000400000 */
[----:B------:R-:W-:-:S05]  /*0280*/  FMUL R17, R0, 0.25 ;  /* 0x3e80000000117820 */ /* 0x000fca0000400000 */
[----:B------:R-:W-:Y:S01]  /*0290*/  STG.E.64 desc[UR4][R2.64], R16 ;  /* 0x0000001002007986 */ /* 0x000fe2000c101b04 */
[----:B------:R-:W-:Y:S05]  /*02a0*/  EXIT ;  /* 0x000000000000794d */ /* 0x000fea0003800000 */
.L_x_0:
[----:B------:R-:W-:-:S00]  /*02b0*/  BRA `(.L_x_0) ;  /* 0xfffffffc00fc7947 */ /* 0x000fc0000383ffff */
[----:B------:R-:W-:-:S00]  /*02c0*/  NOP ;  /* 0x0000000000007918 */ /* 0x000fc00000000000 */
        /* <DEDUP_REMOVED lines=11> */
.L_x_1:


//--------------------- .nv.constant0.triton_poi_fused_mean_6 --------------------------
	.section	.nv.constant0.triton_poi_fused_mean_6,"a",@progbits
	.sectionflags	@""
	.align	4
.nv.constant0.triton_poi_fused_mean_6:
	.zero		548
